//
// Generated by NVIDIA NVVM Compiler
//
// Compiler Build ID: CL-36424714
// Cuda compilation tools, release 13.0, V13.0.88
// Based on NVVM 20.0.0
//

.version 9.0
.target sm_100
.address_size 64

	// .globl	_Z8tdfc_rotffPfS_S_S_i

.visible .entry _Z8tdfc_rotffPfS_S_S_i(
	.param .f32 _Z8tdfc_rotffPfS_S_S_i_param_0,
	.param .f32 _Z8tdfc_rotffPfS_S_S_i_param_1,
	.param .u64 .ptr .align 1 _Z8tdfc_rotffPfS_S_S_i_param_2,
	.param .u64 .ptr .align 1 _Z8tdfc_rotffPfS_S_S_i_param_3,
	.param .u64 .ptr .align 1 _Z8tdfc_rotffPfS_S_S_i_param_4,
	.param .u64 .ptr .align 1 _Z8tdfc_rotffPfS_S_S_i_param_5,
	.param .u32 _Z8tdfc_rotffPfS_S_S_i_param_6
)
{
	.reg .pred 	%p<2>;
	.reg .b32 	%r<6>;
	.reg .b32 	%f<12>;
	.reg .b64 	%rd<14>;

	ld.param.f32 	%f1, [_Z8tdfc_rotffPfS_S_S_i_param_0];
	ld.param.f32 	%f2, [_Z8tdfc_rotffPfS_S_S_i_param_1];
	ld.param.u64 	%rd1, [_Z8tdfc_rotffPfS_S_S_i_param_2];
	ld.param.u64 	%rd2, [_Z8tdfc_rotffPfS_S_S_i_param_3];
	ld.param.u64 	%rd3, [_Z8tdfc_rotffPfS_S_S_i_param_4];
	ld.param.u64 	%rd4, [_Z8tdfc_rotffPfS_S_S_i_param_5];
	ld.param.u32 	%r2, [_Z8tdfc_rotffPfS_S_S_i_param_6];
	mov.u32 	%r3, %ctaid.x;
	mov.u32 	%r4, %ntid.x;
	mov.u32 	%r5, %tid.x;
	mad.lo.s32 	%r1, %r3, %r4, %r5;
	setp.ge.s32 	%p1, %r1, %r2;
	@%p1 bra 	$L__BB0_2;
	cvta.to.global.u64 	%rd5, %rd1;
	cvta.to.global.u64 	%rd6, %rd2;
	cvta.to.global.u64 	%rd7, %rd3;
	cvta.to.global.u64 	%rd8, %rd4;
	mul.wide.s32 	%rd9, %r1, 4;
	add.s64 	%rd10, %rd5, %rd9;
	ld.global.f32 	%f3, [%rd10];
	add.s64 	%rd11, %rd6, %rd9;
	ld.global.f32 	%f4, [%rd11];
	mul.f32 	%f5, %f2, %f4;
	fma.rn.f32 	%f6, %f1, %f3, %f5;
	add.s64 	%rd12, %rd7, %rd9;
	st.global.f32 	[%rd12], %f6;
	ld.global.f32 	%f7, [%rd11];
	mul.f32 	%f8, %f1, %f7;
	ld.global.f32 	%f9, [%rd10];
	mul.f32 	%f10, %f2, %f9;
	sub.f32 	%f11, %f8, %f10;
	add.s64 	%rd13, %rd8, %rd9;
	st.global.f32 	[%rd13], %f11;
$L__BB0_2:
	ret;

}


// ===== COMPILED SASS (sm_100) =====

	.target	sm_100

	.elftype	@"ET_EXEC"


//--------------------- .note.nv.tkinfo           --------------------------
	.section	.note.nv.tkinfo,"",@"SHT_NOTE"
	.sectionflags	@"SHF_NOTE_NV_TKINFO"
	.tkinfo
        /*0018*/ 	.word	0x00000002
        /*0030*/ 	.string	""
        /*0030*/ 	.string	"ptxas"
        /*0030*/ 	.string	"Cuda compilation tools, release 13.0, V13.0.88"
        /*0030*/ 	.string	"Build cuda_13.0.r13.0/compiler.36424714_0"
        /*0030*/ 	.string	"-arch sm_100 -m 64 "



//--------------------- .note.nv.cuinfo           --------------------------
	.section	.note.nv.cuinfo,"",@"SHT_NOTE"
	.sectionflags	@"SHF_NOTE_NV_CUINFO"
        /*0018*/ 	.short	0x0002
        /*001a*/ 	.short	0x0064
        /*001c*/ 	.short	0x0082
	.zero		2


//--------------------- .nv.info                  --------------------------
	.section	.nv.info,"",@"SHT_CUDA_INFO"
	.align	4


	//----- nvinfo : EIATTR_REGCOUNT
	.align		4
        /*0000*/ 	.byte	0x04, 0x2f
        /*0002*/ 	.short	(.L_1 - .L_0)
	.align		4
.L_0:
        /*0004*/ 	.word	index@(_Z8tdfc_rotffPfS_S_S_i)
        /*0008*/ 	.word	0x00000012


	//----- nvinfo : EIATTR_FRAME_SIZE
	.align		4
.L_1:
        /*000c*/ 	.byte	0x04, 0x11
        /*000e*/ 	.short	(.L_3 - .L_2)
	.align		4
.L_2:
        /*0010*/ 	.word	index@(_Z8tdfc_rotffPfS_S_S_i)
        /*0014*/ 	.word	0x00000000


	//----- nvinfo : EIATTR_MIN_STACK_SIZE
	.align		4
.L_3:
        /*0018*/ 	.byte	0x04, 0x12
        /*001a*/ 	.short	(.L_5 - .L_4)
	.align		4
.L_4:
        /*001c*/ 	.word	index@(_Z8tdfc_rotffPfS_S_S_i)
        /*0020*/ 	.word	0x00000000
.L_5:


//--------------------- .nv.compat                --------------------------
	.section	.nv.compat,"",@"SHT_CUDA_COMPAT_INFO"
	.align	4
        /*0000*/ 	.byte	0x02, 0x09, 0x00, 0x00, 0x02, 0x02, 0x01, 0x00, 0x02, 0x05, 0x05, 0x00, 0x03, 0x07, 0x01, 0x01
        /*0010*/ 	.byte	0x02, 0x03, 0x00, 0x00, 0x02, 0x06, 0x01, 0x00, 0x04, 0x0b, 0x08, 0x00, 0x09, 0x00, 0x00, 0x00
        /*0020*/ 	.byte	0x00, 0x00, 0x00, 0x00


//--------------------- .nv.info._Z8tdfc_rotffPfS_S_S_i --------------------------
	.section	.nv.info._Z8tdfc_rotffPfS_S_S_i,"",@"SHT_CUDA_INFO"
	.sectionflags	@""
	.align	4


	//----- nvinfo : EIATTR_CUDA_API_VERSION
	.align		4
        /*0000*/ 	.byte	0x04, 0x37
        /*0002*/ 	.short	(.L_7 - .L_6)
.L_6:
        /*0004*/ 	.word	0x00000082


	//----- nvinfo : EIATTR_KPARAM_INFO
	.align		4
.L_7:
        /*0008*/ 	.byte	0x04, 0x17
        /*000a*/ 	.short	(.L_9 - .L_8)
.L_8:
        /*000c*/ 	.word	0x00000000
        /*0010*/ 	.short	0x0006
        /*0012*/ 	.short	0x0028
        /*0014*/ 	.byte	0x00, 0xf0, 0x11, 0x00


	//----- nvinfo : EIATTR_KPARAM_INFO
	.align		4
.L_9:
        /*0018*/ 	.byte	0x04, 0x17
        /*001a*/ 	.short	(.L_11 - .L_10)
.L_10:
        /*001c*/ 	.word	0x00000000
        /*0020*/ 	.short	0x0005
        /*0022*/ 	.short	0x0020
        /*0024*/ 	.byte	0x00, 0xf5, 0x21, 0x00


	//----- nvinfo : EIATTR_KPARAM_INFO
	.align		4
.L_11:
        /*0028*/ 	.byte	0x04, 0x17
        /*002a*/ 	.short	(.L_13 - .L_12)
.L_12:
        /*002c*/ 	.word	0x00000000
        /*0030*/ 	.short	0x0004
        /*0032*/ 	.short	0x0018
        /*0034*/ 	.byte	0x00, 0xf5, 0x21, 0x00


	//----- nvinfo : EIATTR_KPARAM_INFO
	.align		4
.L_13:
        /*0038*/ 	.byte	0x04, 0x17
        /*003a*/ 	.short	(.L_15 - .L_14)
.L_14:
        /*003c*/ 	.word	0x00000000
        /*0040*/ 	.short	0x0003
        /*0042*/ 	.short	0x0010
        /*0044*/ 	.byte	0x00, 0xf5, 0x21, 0x00


	//----- nvinfo : EIATTR_KPARAM_INFO
	.align		4
.L_15:
        /*0048*/ 	.byte	0x04, 0x17
        /*004a*/ 	.short	(.L_17 - .L_16)
.L_16:
        /*004c*/ 	.word	0x00000000
        /*0050*/ 	.short	0x0002
        /*0052*/ 	.short	0x0008
        /*0054*/ 	.byte	0x00, 0xf5, 0x21, 0x00


	//----- nvinfo : EIATTR_KPARAM_INFO
	.align		4
.L_17:
        /*0058*/ 	.byte	0x04, 0x17
        /*005a*/ 	.short	(.L_19 - .L_18)
.L_18:
        /*005c*/ 	.word	0x00000000
        /*0060*/ 	.short	0x0001
        /*0062*/ 	.short	0x0004
        /*0064*/ 	.byte	0x00, 0xf0, 0x11, 0x00


	//----- nvinfo : EIATTR_KPARAM_INFO
	.align		4
.L_19:
        /*0068*/ 	.byte	0x04, 0x17
        /*006a*/ 	.short	(.L_21 - .L_20)
.L_20:
        /*006c*/ 	.word	0x00000000
        /*0070*/ 	.short	0x0000
        /*0072*/ 	.short	0x0000
        /*0074*/ 	.byte	0x00, 0xf0, 0x11, 0x00


	//----- nvinfo : EIATTR_SPARSE_MMA_MASK
	.align		4
.L_21:
        /*0078*/ 	.byte	0x03, 0x50
        /*007a*/ 	.short	0x0000


	//----- nvinfo : EIATTR_MAXREG_COUNT
	.align		4
        /*007c*/ 	.byte	0x03, 0x1b
        /*007e*/ 	.short	0x00ff


	//----- nvinfo : EIATTR_MERCURY_ISA_VERSION
	.align		4
        /*0080*/ 	.byte	0x03, 0x5f
        /*0082*/ 	.short	0x0101


	//----- nvinfo : EIATTR_VRC_CTA_INIT_COUNT
	.align		4
        /*0084*/ 	.byte	0x02, 0x4a
	.zero		1
	.zero		1


	//----- nvinfo : EIATTR_EXIT_INSTR_OFFSETS
	.align		4
        /*0088*/ 	.byte	0x04, 0x1c
        /*008a*/ 	.short	(.L_23 - .L_22)


	//   ....[0]....
.L_22:
        /*008c*/ 	.word	0x00000070


	//   ....[1]....
        /*0090*/ 	.word	0x000001c0


	//----- nvinfo : EIATTR_CBANK_PARAM_SIZE
	.align		4
.L_23:
        /*0094*/ 	.byte	0x03, 0x19
        /*0096*/ 	.short	0x002c


	//----- nvinfo : EIATTR_PARAM_CBANK
	.align		4
        /*0098*/ 	.byte	0x04, 0x0a
        /*009a*/ 	.short	(.L_25 - .L_24)
	.align		4
.L_24:
        /*009c*/ 	.word	index@(.nv.constant0._Z8tdfc_rotffPfS_S_S_i)
        /*00a0*/ 	.short	0x0380
        /*00a2*/ 	.short	0x002c


	//----- nvinfo : EIATTR_SW_WAR
	.align		4
.L_25:
        /*00a4*/ 	.byte	0x04, 0x36
        /*00a6*/ 	.short	(.L_27 - .L_26)
.L_26:
        /*00a8*/ 	.word	0x00000008
.L_27:


//--------------------- .nv.callgraph             --------------------------
	.section	.nv.callgraph,"",@"SHT_CUDA_CALLGRAPH"
	.align	4
	.sectionentsize	8
	.align		4
        /*0000*/ 	.word	0x00000000
	.align		4
        /*0004*/ 	.word	0xffffffff
	.align		4
        /*0008*/ 	.word	0x00000000
	.align		4
        /*000c*/ 	.word	0xfffffffe
	.align		4
        /*0010*/ 	.word	0x00000000
	.align		4
        /*0014*/ 	.word	0xfffffffd
	.align		4
        /*0018*/ 	.word	0x00000000
	.align		4
        /*001c*/ 	.word	0xfffffffc


//--------------------- .text._Z8tdfc_rotffPfS_S_S_i --------------------------
	.section	.text._Z8tdfc_rotffPfS_S_S_i,"ax",@progbits
	.align	128
        .global         _Z8tdfc_rotffPfS_S_S_i
        .type           _Z8tdfc_rotffPfS_S_S_i,@function
        .size           _Z8tdfc_rotffPfS_S_S_i,(.L_x_1 - _Z8tdfc_rotffPfS_S_S_i)
        .other          _Z8tdfc_rotffPfS_S_S_i,@"STO_CUDA_ENTRY STV_DEFAULT"
_Z8tdfc_rotffPfS_S_S_i:
.text._Z8tdfc_rotffPfS_S_S_i:
[----:B------:R-:W-:Y:S01]  /*0000*/  LDC R1, c[0x0][0x37c] ;  /* 0x0000df00ff017b82 */ /* 0x000fe20000000800 */
[----:B------:R-:W0:Y:S07]  /*0010*/  S2R R0, SR_TID.X ;  /* 0x0000000000007919 */ /* 0x000e2e0000002100 */
[----:B------:R-:W0:Y:S01]  /*0020*/  S2UR UR4, SR_CTAID.X ;  /* 0x00000000000479c3 */ /* 0x000e220000002500 */
[----:B------:R-:W1:Y:S07]  /*0030*/  LDCU UR5, c[0x0][0x3a8] ;  /* 0x00007500ff0577ac */ /* 0x000e6e0008000800 */
[----:B------:R-:W0:Y:S02]  /*0040*/  LDC R11, c[0x0][0x360] ;  /* 0x0000d800ff0b7b82 */ /* 0x000e240000000800 */
[----:B0-----:R-:W-:-:S05]  /*0050*/  IMAD R11, R11, UR4, R0 ;  /* 0x000000040b0b7c24 */ /* 0x001fca000f8e0200 */
[----:B-1----:R-:W-:-:S13]  /*0060*/  ISETP.GE.AND P0, PT, R11, UR5, PT ;  /* 0x000000050b007c0c */ /* 0x002fda000bf06270 */
[----:B------:R-:W-:Y:S05]  /*0070*/  @P0 EXIT ;  /* 0x000000000000094d */ /* 0x000fea0003800000 */
[----:B------:R-:W0:Y:S01]  /*0080*/  LDC.64 R4, c[0x0][0x390] ;  /* 0x0000e400ff047b82 */ /* 0x000e220000000a00 */
[----:B------:R-:W1:Y:S01]  /*0090*/  LDCU.64 UR4, c[0x0][0x358] ;  /* 0x00006b00ff0477ac */ /* 0x000e620008000a00 */
[----:B------:R-:W2:Y:S06]  /*00a0*/  LDCU.64 UR6, c[0x0][0x380] ;  /* 0x00007000ff0677ac */ /* 0x000eac0008000a00 */
[----:B------:R-:W3:Y:S08]  /*00b0*/  LDC.64 R2, c[0x0][0x388] ;  /* 0x0000e200ff027b82 */ /* 0x000ef00000000a00 */
[----:B------:R-:W4:Y:S01]  /*00c0*/  LDC.64 R6, c[0x0][0x398] ;  /* 0x0000e600ff067b82 */ /* 0x000f220000000a00 */
[----:B0-----:R-:W-:-:S05]  /*00d0*/  IMAD.WIDE R4, R11, 0x4, R4 ;  /* 0x000000040b047825 */ /* 0x001fca00078e0204 */
[----:B-1----:R-:W2:Y:S01]  /*00e0*/  LDG.E R8, desc[UR4][R4.64] ;  /* 0x0000000404087981 */ /* 0x002ea2000c1e1900 */
[----:B---3--:R-:W-:-:S05]  /*00f0*/  IMAD.WIDE R2, R11, 0x4, R2 ;  /* 0x000000040b027825 */ /* 0x008fca00078e0202 */
[----:B------:R-:W3:Y:S01]  /*0100*/  LDG.E R0, desc[UR4][R2.64] ;  /* 0x0000000402007981 */ /* 0x000ee2000c1e1900 */
[----:B----4-:R-:W-:-:S04]  /*0110*/  IMAD.WIDE R6, R11, 0x4, R6 ;  /* 0x000000040b067825 */ /* 0x010fc800078e0206 */
[----:B--2---:R-:W-:-:S04]  /*0120*/  FMUL R9, R8, UR7 ;  /* 0x0000000708097c20 */ /* 0x004fc80008400000 */
[----:B---3--:R-:W-:Y:S02]  /*0130*/  FFMA R13, R0, UR6, R9 ;  /* 0x00000006000d7c23 */ /* 0x008fe40008000009 */
[----:B------:R-:W0:Y:S03]  /*0140*/  LDC.64 R8, c[0x0][0x3a0] ;  /* 0x0000e800ff087b82 */ /* 0x000e260000000a00 */
[----:B------:R-:W-:Y:S04]  /*0150*/  STG.E desc[UR4][R6.64], R13 ;  /* 0x0000000d06007986 */ /* 0x000fe8000c101904 */
[----:B------:R-:W2:Y:S04]  /*0160*/  LDG.E R10, desc[UR4][R2.64] ;  /* 0x00000004020a7981 */ /* 0x000ea8000c1e1900 */
[----:B------:R-:W3:Y:S01]  /*0170*/  LDG.E R0, desc[UR4][R4.64] ;  /* 0x0000000404007981 */ /* 0x000ee2000c1e1900 */
[----:B0-----:R-:W-:-:S04]  /*0180*/  IMAD.WIDE R8, R11, 0x4, R8 ;  /* 0x000000040b087825 */ /* 0x001fc800078e0208 */
[----:B--2---:R-:W-:-:S04]  /*0190*/  FMUL R15, R10, UR7 ;  /* 0x000000070a0f7c20 */ /* 0x004fc80008400000 */
[----:B---3--:R-:W-:-:S05]  /*01a0*/  FFMA R15, R0, UR6, -R15 ;  /* 0x00000006000f7c23 */ /* 0x008fca000800080f */
[----:B------:R-:W-:Y:S01]  /*01b0*/  STG.E desc[UR4][R8.64], R15 ;  /* 0x0000000f08007986 */ /* 0x000fe2000c101904 */
[----:B------:R-:W-:Y:S05]  /*01c0*/  EXIT ;  /* 0x000000000000794d */ /* 0x000fea0003800000 */
.L_x_0:
[----:B------:R-:W-:-:S00]  /*01d0*/  BRA `(.L_x_0) ;  /* 0xfffffffc00fc7947 */ /* 0x000fc0000383ffff */
[----:B------:R-:W-:-:S00]  /*01e0*/  NOP ;  /* 0x0000000000007918 */ /* 0x000fc00000000000 */
        /* <DEDUP_REMOVED lines=9> */
.L_x_1:


//--------------------- .nv.shared.reserved.0     --------------------------
	.section	.nv.shared.reserved.0,"aw",@nobits
	.weak		__nv_reservedSMEM_offset_0_alias
	.size		__nv_reservedSMEM_offset_0_alias, 0, 64
	.other		__nv_reservedSMEM_offset_0_alias,@"STO_CUDA_RESERVED_SHARED STV_DEFAULT"
__nv_reservedSMEM_offset_0_alias:
	.zero		0
	.zero		64


//--------------------- .nv.constant0._Z8tdfc_rotffPfS_S_S_i --------------------------
	.section	.nv.constant0._Z8tdfc_rotffPfS_S_S_i,"a",@progbits
	.sectionflags	@""
	.align	4
.nv.constant0._Z8tdfc_rotffPfS_S_S_i:
	.zero		940


//--------------------- SYMBOLS --------------------------

	.type		.nv.reservedSmem.offset0,@object
	.size		.nv.reservedSmem.offset0,0x4
